//
// Generated by NVIDIA NVVM Compiler
//
// Compiler Build ID: CL-36424714
// Cuda compilation tools, release 13.0, V13.0.88
// Based on NVVM 20.0.0
//

.version 9.0
.target sm_100
.address_size 64

	// .globl	_Z25update_nmb_infected_cellsiPfS_

.visible .entry _Z25update_nmb_infected_cellsiPfS_(
	.param .u32 _Z25update_nmb_infected_cellsiPfS__param_0,
	.param .u64 .ptr .align 1 _Z25update_nmb_infected_cellsiPfS__param_1,
	.param .u64 .ptr .align 1 _Z25update_nmb_infected_cellsiPfS__param_2
)
{
	.reg .pred 	%p<7>;
	.reg .b32 	%r<20>;
	.reg .b32 	%f<12>;
	.reg .b64 	%rd<7>;
	.reg .b64 	%fd<30>;

	ld.param.u32 	%r5, [_Z25update_nmb_infected_cellsiPfS__param_0];
	ld.param.u64 	%rd3, [_Z25update_nmb_infected_cellsiPfS__param_1];
	ld.param.u64 	%rd4, [_Z25update_nmb_infected_cellsiPfS__param_2];
	cvta.to.global.u64 	%rd1, %rd4;
	cvta.to.global.u64 	%rd2, %rd3;
	mov.u32 	%r1, %tid.x;
	setp.ne.s32 	%p1, %r1, 25;
	@%p1 bra 	$L__BB0_8;
	mad.lo.s32 	%r6, %r5, -1227133513, 306783378;
	shf.l.wrap.b32 	%r7, %r6, %r6, 31;
	setp.gt.u32 	%p2, %r7, 306783378;
	@%p2 bra 	$L__BB0_3;
	ld.global.f32 	%f4, [%rd1+100];
	ld.global.f32 	%f5, [%rd2+100];
	sub.f32 	%f6, %f5, %f4;
	st.global.f32 	[%rd2+100], %f6;
	ld.global.f32 	%f7, [%rd1+100];
	mul.f32 	%f8, %f7, 0f41B00000;
	st.global.f32 	[%rd1+100], %f8;
$L__BB0_3:
	setp.lt.s32 	%p3, %r5, 24;
	@%p3 bra 	$L__BB0_9;
	cvt.rn.f64.u32 	%fd6, %r5;
	mul.f64 	%fd7, %fd6, 0dBEE7012534FA9095;
	mul.f64 	%fd1, %fd7, %fd6;
	fma.rn.f64 	%fd8, %fd1, 0d3FF71547652B82FE, 0d4338000000000000;
	{
	.reg .b32 %temp; 
	mov.b64 	{%r2, %temp}, %fd8;
	}
	mov.f64 	%fd9, 0dC338000000000000;
	add.rn.f64 	%fd10, %fd8, %fd9;
	fma.rn.f64 	%fd11, %fd10, 0dBFE62E42FEFA39EF, %fd1;
	fma.rn.f64 	%fd12, %fd10, 0dBC7ABC9E3B39803F, %fd11;
	fma.rn.f64 	%fd13, %fd12, 0d3E5ADE1569CE2BDF, 0d3E928AF3FCA213EA;
	fma.rn.f64 	%fd14, %fd13, %fd12, 0d3EC71DEE62401315;
	fma.rn.f64 	%fd15, %fd14, %fd12, 0d3EFA01997C89EB71;
	fma.rn.f64 	%fd16, %fd15, %fd12, 0d3F2A01A014761F65;
	fma.rn.f64 	%fd17, %fd16, %fd12, 0d3F56C16C1852B7AF;
	fma.rn.f64 	%fd18, %fd17, %fd12, 0d3F81111111122322;
	fma.rn.f64 	%fd19, %fd18, %fd12, 0d3FA55555555502A1;
	fma.rn.f64 	%fd20, %fd19, %fd12, 0d3FC5555555555511;
	fma.rn.f64 	%fd21, %fd20, %fd12, 0d3FE000000000000B;
	fma.rn.f64 	%fd22, %fd21, %fd12, 0d3FF0000000000000;
	fma.rn.f64 	%fd23, %fd22, %fd12, 0d3FF0000000000000;
	{
	.reg .b32 %temp; 
	mov.b64 	{%r3, %temp}, %fd23;
	}
	{
	.reg .b32 %temp; 
	mov.b64 	{%temp, %r4}, %fd23;
	}
	shl.b32 	%r8, %r2, 20;
	add.s32 	%r9, %r8, %r4;
	mov.b64 	%fd29, {%r3, %r9};
	{
	.reg .b32 %temp; 
	mov.b64 	{%temp, %r10}, %fd1;
	}
	mov.b32 	%f9, %r10;
	abs.f32 	%f1, %f9;
	setp.lt.f32 	%p4, %f1, 0f4086232B;
	@%p4 bra 	$L__BB0_7;
	setp.lt.f64 	%p5, %fd1, 0d0000000000000000;
	add.f64 	%fd24, %fd1, 0d7FF0000000000000;
	selp.f64 	%fd29, 0d0000000000000000, %fd24, %p5;
	setp.geu.f32 	%p6, %f1, 0f40874800;
	@%p6 bra 	$L__BB0_7;
	shr.u32 	%r11, %r2, 31;
	add.s32 	%r12, %r2, %r11;
	shr.s32 	%r13, %r12, 1;
	shl.b32 	%r14, %r13, 20;
	add.s32 	%r15, %r4, %r14;
	mov.b64 	%fd25, {%r3, %r15};
	sub.s32 	%r16, %r2, %r13;
	shl.b32 	%r17, %r16, 20;
	add.s32 	%r18, %r17, 1072693248;
	mov.b32 	%r19, 0;
	mov.b64 	%fd26, {%r19, %r18};
	mul.f64 	%fd29, %fd26, %fd25;
$L__BB0_7:
	ld.global.f32 	%f10, [%rd1+100];
	cvt.f64.f32 	%fd27, %f10;
	mul.f64 	%fd28, %fd29, %fd27;
	cvt.rn.f32.f64 	%f11, %fd28;
	st.global.f32 	[%rd1+100], %f11;
	bra.uni 	$L__BB0_9;
$L__BB0_8:
	mul.wide.u32 	%rd5, %r1, 4;
	add.s64 	%rd6, %rd2, %rd5;
	ld.global.f32 	%f2, [%rd6];
	add.f32 	%f3, %f2, 0f00000000;
	st.global.f32 	[%rd6], %f3;
$L__BB0_9:
	ret;

}


// ===== COMPILED SASS (sm_100) =====

	.target	sm_100

	.elftype	@"ET_EXEC"


//--------------------- .note.nv.tkinfo           --------------------------
	.section	.note.nv.tkinfo,"",@"SHT_NOTE"
	.sectionflags	@"SHF_NOTE_NV_TKINFO"
	.tkinfo
        /*0018*/ 	.word	0x00000002
        /*0030*/ 	.string	""
        /*0030*/ 	.string	"ptxas"
        /*0030*/ 	.string	"Cuda compilation tools, release 13.0, V13.0.88"
        /*0030*/ 	.string	"Build cuda_13.0.r13.0/compiler.36424714_0"
        /*0030*/ 	.string	"-arch sm_100 -m 64 "



//--------------------- .note.nv.cuinfo           --------------------------
	.section	.note.nv.cuinfo,"",@"SHT_NOTE"
	.sectionflags	@"SHF_NOTE_NV_CUINFO"
        /*0018*/ 	.short	0x0002
        /*001a*/ 	.short	0x0064
        /*001c*/ 	.short	0x0082
	.zero		2


//--------------------- .nv.info                  --------------------------
	.section	.nv.info,"",@"SHT_CUDA_INFO"
	.align	4


	//----- nvinfo : EIATTR_REGCOUNT
	.align		4
        /*0000*/ 	.byte	0x04, 0x2f
        /*0002*/ 	.short	(.L_1 - .L_0)
	.align		4
.L_0:
        /*0004*/ 	.word	index@(_Z25update_nmb_infected_cellsiPfS_)
        /*0008*/ 	.word	0x00000010


	//----- nvinfo : EIATTR_FRAME_SIZE
	.align		4
.L_1:
        /*000c*/ 	.byte	0x04, 0x11
        /*000e*/ 	.short	(.L_3 - .L_2)
	.align		4
.L_2:
        /*0010*/ 	.word	index@(_Z25update_nmb_infected_cellsiPfS_)
        /*0014*/ 	.word	0x00000000


	//----- nvinfo : EIATTR_MIN_STACK_SIZE
	.align		4
.L_3:
        /*0018*/ 	.byte	0x04, 0x12
        /*001a*/ 	.short	(.L_5 - .L_4)
	.align		4
.L_4:
        /*001c*/ 	.word	index@(_Z25update_nmb_infected_cellsiPfS_)
        /*0020*/ 	.word	0x00000000
.L_5:


//--------------------- .nv.compat                --------------------------
	.section	.nv.compat,"",@"SHT_CUDA_COMPAT_INFO"
	.align	4
        /*0000*/ 	.byte	0x02, 0x09, 0x00, 0x00, 0x02, 0x02, 0x01, 0x00, 0x02, 0x05, 0x05, 0x00, 0x03, 0x07, 0x01, 0x01
        /*0010*/ 	.byte	0x02, 0x03, 0x00, 0x00, 0x02, 0x06, 0x01, 0x00, 0x04, 0x0b, 0x08, 0x00, 0x01, 0x00, 0x00, 0x00
        /*0020*/ 	.byte	0x00, 0x00, 0x00, 0x00


//--------------------- .nv.info._Z25update_nmb_infected_cellsiPfS_ --------------------------
	.section	.nv.info._Z25update_nmb_infected_cellsiPfS_,"",@"SHT_CUDA_INFO"
	.sectionflags	@""
	.align	4


	//----- nvinfo : EIATTR_CUDA_API_VERSION
	.align		4
        /*0000*/ 	.byte	0x04, 0x37
        /*0002*/ 	.short	(.L_7 - .L_6)
.L_6:
        /*0004*/ 	.word	0x00000082


	//----- nvinfo : EIATTR_KPARAM_INFO
	.align		4
.L_7:
        /*0008*/ 	.byte	0x04, 0x17
        /*000a*/ 	.short	(.L_9 - .L_8)
.L_8:
        /*000c*/ 	.word	0x00000000
        /*0010*/ 	.short	0x0002
        /*0012*/ 	.short	0x0010
        /*0014*/ 	.byte	0x00, 0xf5, 0x21, 0x00


	//----- nvinfo : EIATTR_KPARAM_INFO
	.align		4
.L_9:
        /*0018*/ 	.byte	0x04, 0x17
        /*001a*/ 	.short	(.L_11 - .L_10)
.L_10:
        /*001c*/ 	.word	0x00000000
        /*0020*/ 	.short	0x0001
        /*0022*/ 	.short	0x0008
        /*0024*/ 	.byte	0x00, 0xf5, 0x21, 0x00


	//----- nvinfo : EIATTR_KPARAM_INFO
	.align		4
.L_11:
        /*0028*/ 	.byte	0x04, 0x17
        /*002a*/ 	.short	(.L_13 - .L_12)
.L_12:
        /*002c*/ 	.word	0x00000000
        /*0030*/ 	.short	0x0000
        /*0032*/ 	.short	0x0000
        /*0034*/ 	.byte	0x00, 0xf0, 0x11, 0x00


	//----- nvinfo : EIATTR_SPARSE_MMA_MASK
	.align		4
.L_13:
        /*0038*/ 	.byte	0x03, 0x50
        /*003a*/ 	.short	0x0000


	//----- nvinfo : EIATTR_MAXREG_COUNT
	.align		4
        /*003c*/ 	.byte	0x03, 0x1b
        /*003e*/ 	.short	0x00ff


	//----- nvinfo : EIATTR_MERCURY_ISA_VERSION
	.align		4
        /*0040*/ 	.byte	0x03, 0x5f
        /*0042*/ 	.short	0x0101


	//----- nvinfo : EIATTR_VRC_CTA_INIT_COUNT
	.align		4
        /*0044*/ 	.byte	0x02, 0x4a
	.zero		1
	.zero		1


	//----- nvinfo : EIATTR_EXIT_INSTR_OFFSETS
	.align		4
        /*0048*/ 	.byte	0x04, 0x1c
        /*004a*/ 	.short	(.L_15 - .L_14)


	//   ....[0]....
.L_14:
        /*004c*/ 	.word	0x00000150


	//   ....[1]....
        /*0050*/ 	.word	0x000005b0


	//   ....[2]....
        /*0054*/ 	.word	0x00000610


	//----- nvinfo : EIATTR_CRS_STACK_SIZE
	.align		4
.L_15:
        /*0058*/ 	.byte	0x04, 0x1e
        /*005a*/ 	.short	(.L_17 - .L_16)
.L_16:
        /*005c*/ 	.word	0x00000000


	//----- nvinfo : EIATTR_CBANK_PARAM_SIZE
	.align		4
.L_17:
        /*0060*/ 	.byte	0x03, 0x19
        /*0062*/ 	.short	0x0018


	//----- nvinfo : EIATTR_PARAM_CBANK
	.align		4
        /*0064*/ 	.byte	0x04, 0x0a
        /*0066*/ 	.short	(.L_19 - .L_18)
	.align		4
.L_18:
        /*0068*/ 	.word	index@(.nv.constant0._Z25update_nmb_infected_cellsiPfS_)
        /*006c*/ 	.short	0x0380
        /*006e*/ 	.short	0x0018


	//----- nvinfo : EIATTR_SW_WAR
	.align		4
.L_19:
        /*0070*/ 	.byte	0x04, 0x36
        /*0072*/ 	.short	(.L_21 - .L_20)
.L_20:
        /*0074*/ 	.word	0x00000008
.L_21:


//--------------------- .nv.callgraph             --------------------------
	.section	.nv.callgraph,"",@"SHT_CUDA_CALLGRAPH"
	.align	4
	.sectionentsize	8
	.align		4
        /*0000*/ 	.word	0x00000000
	.align		4
        /*0004*/ 	.word	0xffffffff
	.align		4
        /*0008*/ 	.word	0x00000000
	.align		4
        /*000c*/ 	.word	0xfffffffe
	.align		4
        /*0010*/ 	.word	0x00000000
	.align		4
        /*0014*/ 	.word	0xfffffffd
	.align		4
        /*0018*/ 	.word	0x00000000
	.align		4
        /*001c*/ 	.word	0xfffffffc


//--------------------- .text._Z25update_nmb_infected_cellsiPfS_ --------------------------
	.section	.text._Z25update_nmb_infected_cellsiPfS_,"ax",@progbits
	.align	128
        .global         _Z25update_nmb_infected_cellsiPfS_
        .type           _Z25update_nmb_infected_cellsiPfS_,@function
        .size           _Z25update_nmb_infected_cellsiPfS_,(.L_x_4 - _Z25update_nmb_infected_cellsiPfS_)
        .other          _Z25update_nmb_infected_cellsiPfS_,@"STO_CUDA_ENTRY STV_DEFAULT"
_Z25update_nmb_infected_cellsiPfS_:
.text._Z25update_nmb_infected_cellsiPfS_:
[----:B------:R-:W-:Y:S01]  /*0000*/  LDC R1, c[0x0][0x37c] ;  /* 0x0000df00ff017b82 */ /* 0x000fe20000000800 */
[----:B------:R-:W0:Y:S01]  /*0010*/  S2R R5, SR_TID.X ;  /* 0x0000000000057919 */ /* 0x000e220000002100 */
[----:B------:R-:W1:Y:S01]  /*0020*/  LDCU.64 UR4, c[0x0][0x358] ;  /* 0x00006b00ff0477ac */ /* 0x000e620008000a00 */
[----:B0-----:R-:W-:-:S13]  /*0030*/  ISETP.NE.AND P0, PT, R5, 0x19, PT ;  /* 0x000000190500780c */ /* 0x001fda0003f05270 */
[----:B-1----:R-:W-:Y:S05]  /*0040*/  @P0 BRA `(.L_x_0) ;  /* 0x00000004005c0947 */ /* 0x002fea0003800000 */
[----:B------:R-:W0:Y:S01]  /*0050*/  LDC R12, c[0x0][0x380] ;  /* 0x0000e000ff0c7b82 */ /* 0x000e220000000800 */
[----:B------:R-:W-:-:S04]  /*0060*/  IMAD.MOV.U32 R3, RZ, RZ, 0x12492492 ;  /* 0x12492492ff037424 */ /* 0x000fc800078e00ff */
[C---:B0-----:R-:W-:Y:S01]  /*0070*/  IMAD R0, R12.reuse, -0x49249249, R3 ;  /* 0xb6db6db70c007824 */ /* 0x041fe200078e0203 */
[----:B------:R-:W-:-:S04]  /*0080*/  ISETP.GE.AND P1, PT, R12, 0x18, PT ;  /* 0x000000180c00780c */ /* 0x000fc80003f26270 */
[----:B------:R-:W-:-:S04]  /*0090*/  SHF.L.W.U32.HI R0, R0, 0x1f, R0 ;  /* 0x0000001f00007819 */ /* 0x000fc80000010e00 */
[----:B------:R-:W-:-:S13]  /*00a0*/  ISETP.GT.U32.AND P0, PT, R0, 0x12492492, PT ;  /* 0x124924920000780c */ /* 0x000fda0003f04070 */
[----:B------:R-:W-:Y:S05]  /*00b0*/  @P0 BRA `(.L_x_1) ;  /* 0x0000000000240947 */ /* 0x000fea0003800000 */
[----:B------:R-:W0:Y:S08]  /*00c0*/  LDC.64 R2, c[0x0][0x390] ;  /* 0x0000e400ff027b82 */ /* 0x000e300000000a00 */
[----:B------:R-:W1:Y:S01]  /*00d0*/  LDC.64 R4, c[0x0][0x388] ;  /* 0x0000e200ff047b82 */ /* 0x000e620000000a00 */
[----:B0-----:R-:W2:Y:S04]  /*00e0*/  LDG.E R0, desc[UR4][R2.64+0x64] ;  /* 0x0000640402007981 */ /* 0x001ea8000c1e1900 */
[----:B-1----:R-:W2:Y:S02]  /*00f0*/  LDG.E R7, desc[UR4][R4.64+0x64] ;  /* 0x0000640404077981 */ /* 0x002ea4000c1e1900 */
[----:B--2---:R-:W-:-:S05]  /*0100*/  FADD R7, -R0, R7 ;  /* 0x0000000700077221 */ /* 0x004fca0000000100 */
[----:B------:R0:W-:Y:S04]  /*0110*/  STG.E desc[UR4][R4.64+0x64], R7 ;  /* 0x0000640704007986 */ /* 0x0001e8000c101904 */
[----:B------:R-:W2:Y:S02]  /*0120*/  LDG.E R0, desc[UR4][R2.64+0x64] ;  /* 0x0000640402007981 */ /* 0x000ea4000c1e1900 */
[----:B--2---:R-:W-:-:S05]  /*0130*/  FMUL R9, R0, 22 ;  /* 0x41b0000000097820 */ /* 0x004fca0000400000 */
[----:B------:R0:W-:Y:S02]  /*0140*/  STG.E desc[UR4][R2.64+0x64], R9 ;  /* 0x0000640902007986 */ /* 0x0001e4000c101904 */
.L_x_1:
[----:B------:R-:W-:Y:S05]  /*0150*/  @!P1 EXIT ;  /* 0x000000000000994d */ /* 0x000fea0003800000 */
[----:B0-----:R-:W0:Y:S02]  /*0160*/  LDC.64 R2, c[0x0][0x390] ;  /* 0x0000e400ff027b82 */ /* 0x001e240000000a00 */
[----:B0-----:R-:W2:Y:S01]  /*0170*/  LDG.E R0, desc[UR4][R2.64+0x64] ;  /* 0x0000640402007981 */ /* 0x001ea2000c1e1900 */
[----:B------:R-:W0:Y:S01]  /*0180*/  I2F.F64.U32 R4, R12 ;  /* 0x0000000c00047312 */ /* 0x000e220000201800 */
[----:B------:R-:W-:Y:S01]  /*0190*/  UMOV UR6, 0x34fa9095 ;  /* 0x34fa909500067882 */ /* 0x000fe20000000000 */
[----:B------:R-:W-:Y:S02]  /*01a0*/  UMOV UR7, 0x3ee70125 ;  /* 0x3ee7012500077882 */ /* 0x000fe40000000000 */
[----:B0-----:R-:W-:Y:S01]  /*01b0*/  DMUL R6, R4, -UR6 ;  /* 0x8000000604067c28 */ /* 0x001fe20008000000 */
[----:B------:R-:W-:Y:S01]  /*01c0*/  UMOV UR6, 0xfefa39ef ;  /* 0xfefa39ef00067882 */ /* 0x000fe20000000000 */
[----:B------:R-:W-:-:S06]  /*01d0*/  UMOV UR7, 0x3fe62e42 ;  /* 0x3fe62e4200077882 */ /* 0x000fcc0000000000 */
[----:B------:R-:W-:Y:S01]  /*01e0*/  DMUL R4, R4, R6 ;  /* 0x0000000604047228 */ /* 0x000fe20000000000 */
[----:B------:R-:W-:Y:S02]  /*01f0*/  IMAD.MOV.U32 R6, RZ, RZ, 0x652b82fe ;  /* 0x652b82feff067424 */ /* 0x000fe400078e00ff */
[----:B------:R-:W-:-:S06]  /*0200*/  IMAD.MOV.U32 R7, RZ, RZ, 0x3ff71547 ;  /* 0x3ff71547ff077424 */ /* 0x000fcc00078e00ff */
[----:B------:R-:W-:Y:S01]  /*0210*/  DFMA R6, R4, R6, 6.75539944105574400000e+15 ;  /* 0x433800000406742b */ /* 0x000fe20000000006 */
[----:B------:R-:W-:-:S07]  /*0220*/  FSETP.GEU.AND P0, PT, |R5|, 4.1917929649353027344, PT ;  /* 0x4086232b0500780b */ /* 0x000fce0003f0e200 */
[----:B------:R-:W-:-:S08]  /*0230*/  DADD R8, R6, -6.75539944105574400000e+15 ;  /* 0xc338000006087429 */ /* 0x000fd00000000000 */
[----:B------:R-:W-:Y:S01]  /*0240*/  DFMA R10, R8, -UR6, R4 ;  /* 0x80000006080a7c2b */ /* 0x000fe20008000004 */
[----:B------:R-:W-:Y:S01]  /*0250*/  UMOV UR6, 0x3b39803f ;  /* 0x3b39803f00067882 */ /* 0x000fe20000000000 */
[----:B------:R-:W-:-:S06]  /*0260*/  UMOV UR7, 0x3c7abc9e ;  /* 0x3c7abc9e00077882 */ /* 0x000fcc0000000000 */
[----:B------:R-:W-:Y:S01]  /*0270*/  DFMA R8, R8, -UR6, R10 ;  /* 0x8000000608087c2b */ /* 0x000fe2000800000a */
[----:B------:R-:W-:Y:S01]  /*0280*/  UMOV UR6, 0x69ce2bdf ;  /* 0x69ce2bdf00067882 */ /* 0x000fe20000000000 */
[----:B------:R-:W-:Y:S01]  /*0290*/  MOV R10, 0xfca213ea ;  /* 0xfca213ea000a7802 */ /* 0x000fe20000000f00 */
[----:B------:R-:W-:Y:S01]  /*02a0*/  IMAD.MOV.U32 R11, RZ, RZ, 0x3e928af3 ;  /* 0x3e928af3ff0b7424 */ /* 0x000fe200078e00ff */
[----:B------:R-:W-:-:S05]  /*02b0*/  UMOV UR7, 0x3e5ade15 ;  /* 0x3e5ade1500077882 */ /* 0x000fca0000000000 */
[----:B------:R-:W-:Y:S01]  /*02c0*/  DFMA R10, R8, UR6, R10 ;  /* 0x00000006080a7c2b */ /* 0x000fe2000800000a */
[----:B------:R-:W-:Y:S01]  /*02d0*/  UMOV UR6, 0x62401315 ;  /* 0x6240131500067882 */ /* 0x000fe20000000000 */
[----:B------:R-:W-:-:S06]  /*02e0*/  UMOV UR7, 0x3ec71dee ;  /* 0x3ec71dee00077882 */ /* 0x000fcc0000000000 */
[----:B------:R-:W-:Y:S01]  /*02f0*/  DFMA R10, R8, R10, UR6 ;  /* 0x00000006080a7e2b */ /* 0x000fe2000800000a */
        /* <DEDUP_REMOVED lines=20> */
[----:B------:R-:W-:-:S08]  /*0440*/  DFMA R10, R8, R10, UR6 ;  /* 0x00000006080a7e2b */ /* 0x000fd0000800000a */
[----:B------:R-:W-:-:S08]  /*0450*/  DFMA R10, R8, R10, 1 ;  /* 0x3ff00000080a742b */ /* 0x000fd0000000000a */
[----:B------:R-:W-:-:S10]  /*0460*/  DFMA R10, R8, R10, 1 ;  /* 0x3ff00000080a742b */ /* 0x000fd4000000000a */
[----:B------:R-:W-:Y:S01]  /*0470*/  IMAD R9, R6, 0x100000, R11 ;  /* 0x0010000006097824 */ /* 0x000fe200078e020b */
[----:B------:R-:W-:Y:S01]  /*0480*/  MOV R8, R10 ;  /* 0x0000000a00087202 */ /* 0x000fe20000000f00 */
[----:B--2---:R0:W1:Y:S01]  /*0490*/  F2F.F64.F32 R12, R0 ;  /* 0x00000000000c7310 */ /* 0x0040620000201800 */
[----:B------:R-:W-:Y:S05]  /*04a0*/  @!P0 BRA `(.L_x_2) ;  /* 0x0000000000348947 */ /* 0x000fea0003800000 */
[----:B------:R-:W-:Y:S01]  /*04b0*/  FSETP.GEU.AND P1, PT, |R5|, 4.2275390625, PT ;  /* 0x408748000500780b */ /* 0x000fe20003f2e200 */
[C---:B------:R-:W-:Y:S02]  /*04c0*/  DADD R8, R4.reuse, +INF ;  /* 0x7ff0000004087429 */ /* 0x040fe40000000000 */
[----:B------:R-:W-:-:S08]  /*04d0*/  DSETP.GEU.AND P0, PT, R4, RZ, PT ;  /* 0x000000ff0400722a */ /* 0x000fd00003f0e000 */
[----:B------:R-:W-:Y:S02]  /*04e0*/  FSEL R8, R8, RZ, P0 ;  /* 0x000000ff08087208 */ /* 0x000fe40000000000 */
[----:B------:R-:W-:Y:S01]  /*04f0*/  FSEL R9, R9, RZ, P0 ;  /* 0x000000ff09097208 */ /* 0x000fe20000000000 */
[----:B------:R-:W-:Y:S06]  /*0500*/  @P1 BRA `(.L_x_2) ;  /* 0x00000000001c1947 */ /* 0x000fec0003800000 */
[----:B0-----:R-:W-:Y:S02]  /*0510*/  LEA.HI R0, R6, R6, RZ, 0x1 ;  /* 0x0000000606007211 */ /* 0x001fe400078f08ff */
[----:B------:R-:W-:Y:S02]  /*0520*/  MOV R8, RZ ;  /* 0x000000ff00087202 */ /* 0x000fe40000000f00 */
[----:B------:R-:W-:-:S05]  /*0530*/  SHF.R.S32.HI R5, RZ, 0x1, R0 ;  /* 0x00000001ff057819 */ /* 0x000fca0000011400 */
[----:B------:R-:W-:Y:S02]  /*0540*/  IMAD.IADD R6, R6, 0x1, -R5 ;  /* 0x0000000106067824 */ /* 0x000fe400078e0a05 */
[----:B------:R-:W-:-:S03]  /*0550*/  IMAD R11, R5, 0x100000, R11 ;  /* 0x00100000050b7824 */ /* 0x000fc600078e020b */
[----:B------:R-:W-:-:S06]  /*0560*/  LEA R9, R6, 0x3ff00000, 0x14 ;  /* 0x3ff0000006097811 */ /* 0x000fcc00078ea0ff */
[----:B------:R-:W-:-:S11]  /*0570*/  DMUL R8, R10, R8 ;  /* 0x000000080a087228 */ /* 0x000fd60000000000 */
.L_x_2:
[----:B-1----:R-:W-:-:S10]  /*0580*/  DMUL R12, R12, R8 ;  /* 0x000000080c0c7228 */ /* 0x002fd40000000000 */
[----:B------:R-:W1:Y:S02]  /*0590*/  F2F.F32.F64 R13, R12 ;  /* 0x0000000c000d7310 */ /* 0x000e640000301000 */
[----:B-1----:R-:W-:Y:S01]  /*05a0*/  STG.E desc[UR4][R2.64+0x64], R13 ;  /* 0x0000640d02007986 */ /* 0x002fe2000c101904 */
[----:B------:R-:W-:Y:S05]  /*05b0*/  EXIT ;  /* 0x000000000000794d */ /* 0x000fea0003800000 */
.L_x_0:
[----:B------:R-:W0:Y:S02]  /*05c0*/  LDC.64 R2, c[0x0][0x388] ;  /* 0x0000e200ff027b82 */ /* 0x000e240000000a00 */
[----:B0-----:R-:W-:-:S05]  /*05d0*/  IMAD.WIDE.U32 R2, R5, 0x4, R2 ;  /* 0x0000000405027825 */ /* 0x001fca00078e0002 */
[----:B------:R-:W2:Y:S02]  /*05e0*/  LDG.E R0, desc[UR4][R2.64] ;  /* 0x0000000402007981 */ /* 0x000ea4000c1e1900 */
[----:B--2---:R-:W-:-:S05]  /*05f0*/  FADD R5, RZ, R0 ;  /* 0x00000000ff057221 */ /* 0x004fca0000000000 */
[----:B------:R-:W-:Y:S01]  /*0600*/  STG.E desc[UR4][R2.64], R5 ;  /* 0x0000000502007986 */ /* 0x000fe2000c101904 */
[----:B------:R-:W-:Y:S05]  /*0610*/  EXIT ;  /* 0x000000000000794d */ /* 0x000fea0003800000 */
.L_x_3:
[----:B------:R-:W-:-:S00]  /*0620*/  BRA `(.L_x_3) ;  /* 0xfffffffc00fc7947 */ /* 0x000fc0000383ffff */
[----:B------:R-:W-:-:S00]  /*0630*/  NOP ;  /* 0x0000000000007918 */ /* 0x000fc00000000000 */
        /* <DEDUP_REMOVED lines=12> */
.L_x_4:


//--------------------- .nv.shared.reserved.0     --------------------------
	.section	.nv.shared.reserved.0,"aw",@nobits
	.weak		__nv_reservedSMEM_offset_0_alias
	.size		__nv_reservedSMEM_offset_0_alias, 0, 64
	.other		__nv_reservedSMEM_offset_0_alias,@"STO_CUDA_RESERVED_SHARED STV_DEFAULT"
__nv_reservedSMEM_offset_0_alias:
	.zero		0
	.zero		64


//--------------------- .nv.constant0._Z25update_nmb_infected_cellsiPfS_ --------------------------
	.section	.nv.constant0._Z25update_nmb_infected_cellsiPfS_,"a",@progbits
	.sectionflags	@""
	.align	4
.nv.constant0._Z25update_nmb_infected_cellsiPfS_:
	.zero		920


//--------------------- SYMBOLS --------------------------

	.type		.nv.reservedSmem.offset0,@object
	.size		.nv.reservedSmem.offset0,0x4
